	.headerflags	@"EF_CUDA_TEXMODE_UNIFIED EF_CUDA_64BIT_ADDRESS EF_CUDA_ACCELERATORS EF_CUDA_SM90 EF_CUDA_VIRTUAL_SM(EF_CUDA_SM90)"
	.elftype	@"ET_EXEC"


//--------------------- .nv.info                  --------------------------
	.section	.nv.info,"",@"SHT_CUDA_INFO"
	.align	4


	//----- nvinfo : EIATTR_REGCOUNT
	.align		4
        /*0000*/ 	.byte	0x04, 0x2f
        /*0002*/ 	.short	(.L_1 - .L_0)
	.align		4
.L_0:
        /*0004*/ 	.word	index@(triton_poi_fused_add_leaky_relu_8)
        /*0008*/ 	.word	0x00000010


	//----- nvinfo : EIATTR_MIN_STACK_SIZE
	.align		4
.L_1:
        /*000c*/ 	.byte	0x04, 0x12
        /*000e*/ 	.short	(.L_3 - .L_2)
	.align		4
.L_2:
        /*0010*/ 	.word	index@(triton_poi_fused_add_leaky_relu_8)
        /*0014*/ 	.word	0x00000000


	//----- nvinfo : EIATTR_FRAME_SIZE
	.align		4
.L_3:
        /*0018*/ 	.byte	0x04, 0x11
        /*001a*/ 	.short	(.L_5 - .L_4)
	.align		4
.L_4:
        /*001c*/ 	.word	index@(triton_poi_fused_add_leaky_relu_8)
        /*0020*/ 	.word	0x00000000


	//----- nvinfo : EIATTR_MIN_STACK_SIZE
	.align		4
.L_5:
        /*0024*/ 	.byte	0x04, 0x12
        /*0026*/ 	.short	(.L_7 - .L_6)
	.align		4
.L_6:
        /*0028*/ 	.word	index@(triton_poi_fused_add_leaky_relu_8)
        /*002c*/ 	.word	0x00000000
.L_7:


//--------------------- .nv.info.triton_poi_fused_add_leaky_relu_8 --------------------------
	.section	.nv.info.triton_poi_fused_add_leaky_relu_8,"",@"SHT_CUDA_INFO"
	.sectionflags	@""
	.align	4


	//----- nvinfo : EIATTR_CUDA_API_VERSION
	.align		4
        /*0000*/ 	.byte	0x04, 0x37
        /*0002*/ 	.short	(.L_9 - .L_8)
.L_8:
        /*0004*/ 	.word	0x0000007c


	//----- nvinfo : EIATTR_KPARAM_INFO
	.align		4
.L_9:
        /*0008*/ 	.byte	0x04, 0x17
        /*000a*/ 	.short	(.L_11 - .L_10)
.L_10:
        /*000c*/ 	.word	0x00000000
        /*0010*/ 	.short	0x0003
        /*0012*/ 	.short	0x0018
        /*0014*/ 	.byte	0x00, 0xf0, 0x11, 0x00


	//----- nvinfo : EIATTR_KPARAM_INFO
	.align		4
.L_11:
        /*0018*/ 	.byte	0x04, 0x17
        /*001a*/ 	.short	(.L_13 - .L_12)
.L_12:
        /*001c*/ 	.word	0x00000000
        /*0020*/ 	.short	0x0002
        /*0022*/ 	.short	0x0010
        /*0024*/ 	.byte	0x00, 0xf4, 0x21, 0x00


	//----- nvinfo : EIATTR_KPARAM_INFO
	.align		4
.L_13:
        /*0028*/ 	.byte	0x04, 0x17
        /*002a*/ 	.short	(.L_15 - .L_14)
.L_14:
        /*002c*/ 	.word	0x00000000
        /*0030*/ 	.short	0x0001
        /*0032*/ 	.short	0x0008
        /*0034*/ 	.byte	0x00, 0xf4, 0x21, 0x00


	//----- nvinfo : EIATTR_KPARAM_INFO
	.align		4
.L_15:
        /*0038*/ 	.byte	0x04, 0x17
        /*003a*/ 	.short	(.L_17 - .L_16)
.L_16:
        /*003c*/ 	.word	0x00000000
        /*0040*/ 	.short	0x0000
        /*0042*/ 	.short	0x0000
        /*0044*/ 	.byte	0x00, 0xf4, 0x21, 0x00


	//----- nvinfo : EIATTR_SPARSE_MMA_MASK
	.align		4
.L_17:
        /*0048*/ 	.byte	0x03, 0x50
        /*004a*/ 	.short	0x0000


	//----- nvinfo : EIATTR_MAXREG_COUNT
	.align		4
        /*004c*/ 	.byte	0x03, 0x1b
        /*004e*/ 	.short	0x00ff


	//----- nvinfo : EIATTR_EXIT_INSTR_OFFSETS
	.align		4
        /*0050*/ 	.byte	0x04, 0x1c
        /*0052*/ 	.short	(.L_19 - .L_18)


	//   ....[0]....
.L_18:
        /*0054*/ 	.word	0x000001d0


	//   ....[1]....
        /*0058*/ 	.word	0x000001f0


	//----- nvinfo : EIATTR_REQNTID
	.align		4
.L_19:
        /*005c*/ 	.byte	0x04, 0x10
        /*005e*/ 	.short	(.L_21 - .L_20)
.L_20:
        /*0060*/ 	.word	0x00000080
        /*0064*/ 	.word	0x00000001
        /*0068*/ 	.word	0x00000001


	//----- nvinfo : EIATTR_CBANK_PARAM_SIZE
	.align		4
.L_21:
        /*006c*/ 	.byte	0x03, 0x19
        /*006e*/ 	.short	0x001c


	//----- nvinfo : EIATTR_PARAM_CBANK
	.align		4
        /*0070*/ 	.byte	0x04, 0x0a
        /*0072*/ 	.short	(.L_23 - .L_22)
	.align		4
.L_22:
        /*0074*/ 	.word	index@(.nv.constant0.triton_poi_fused_add_leaky_relu_8)
        /*0078*/ 	.short	0x0210
        /*007a*/ 	.short	0x001c


	//----- nvinfo : EIATTR_SW_WAR
	.align		4
.L_23:
        /*007c*/ 	.byte	0x04, 0x36
        /*007e*/ 	.short	(.L_25 - .L_24)
.L_24:
        /*0080*/ 	.word	0x00000008
.L_25:


//--------------------- .nv.callgraph             --------------------------
	.section	.nv.callgraph,"",@"SHT_CUDA_CALLGRAPH"
	.align	4
	.sectionentsize	8
	.align		4
        /*0000*/ 	.word	0x00000000
	.align		4
        /*0004*/ 	.word	0xffffffff
	.align		4
        /*0008*/ 	.word	0x00000000
	.align		4
        /*000c*/ 	.word	0xfffffffe
	.align		4
        /*0010*/ 	.word	0x00000000
	.align		4
        /*0014*/ 	.word	0xfffffffd
	.align		4
        /*0018*/ 	.word	0x00000000
	.align		4
        /*001c*/ 	.word	0xfffffffc


//--------------------- .text.triton_poi_fused_add_leaky_relu_8 --------------------------
	.section	.text.triton_poi_fused_add_leaky_relu_8,"ax",@progbits
	.align	128
        .global         triton_poi_fused_add_leaky_relu_8
        .type           triton_poi_fused_add_leaky_relu_8,@function
        .size           triton_poi_fused_add_leaky_relu_8,(.L_x_1 - triton_poi_fused_add_leaky_relu_8)
        .other          triton_poi_fused_add_leaky_relu_8,@"STO_CUDA_ENTRY STV_DEFAULT"
triton_poi_fused_add_leaky_relu_8:
.text.triton_poi_fused_add_leaky_relu_8:
[----:B------:R-:W0:Y:S02]  /*0000*/  LDC R1, c[0x0][0x28] ;  /* 0x00000a00ff017b82 */ /* 0x000e240000000800 */
[----:B------:R-:W1:Y:S01]  /*0010*/  S2R R0, SR_TID.X ;  /* 0x0000000000007919 */ /* 0x000e620000002100 */
[----:B------:R-:W2:Y:S01]  /*0020*/  LDC.64 R2, c[0x0][0x218] ;  /* 0x00008600ff027b82 */ /* 0x000ea20000000a00 */
[----:B------:R-:W-:Y:S02]  /*0030*/  CS2R R8, SRZ ;  /* 0x0000000000087805 */ /* 0x000fe4000001ff00 */
[----:B------:R-:W-:Y:S01]  /*0040*/  CS2R R10, SRZ ;  /* 0x00000000000a7805 */ /* 0x000fe2000001ff00 */
[----:B------:R-:W3:Y:S01]  /*0050*/  S2R R7, SR_CTAID.X ;  /* 0x0000000000077919 */ /* 0x000ee20000002500 */
[----:B------:R-:W-:Y:S01]  /*0060*/  ULDC.64 UR4, c[0x0][0x208] ;  /* 0x0000820000047ab9 */ /* 0x000fe20000000a00 */
[----:B------:R-:W-:Y:S02]  /*0070*/  ULDC.64 UR6, c[0x0][0x220] ;  /* 0x0000880000067ab9 */ /* 0x000fe40000000a00 */
[----:B------:R-:W4:Y:S01]  /*0080*/  LDC.64 R4, c[0x0][0x210] ;  /* 0x00008400ff047b82 */ /* 0x000f220000000a00 */
[----:B-1----:R-:W-:-:S05]  /*0090*/  IMAD.SHL.U32 R0, R0, 0x2, RZ ;  /* 0x0000000200007824 */ /* 0x002fca00078e00ff */
[----:B------:R-:W-:-:S05]  /*00a0*/  LOP3.LUT R0, R0, 0xfe, RZ, 0xc0, !PT ;  /* 0x000000fe00007812 */ /* 0x000fca00078ec0ff */
[----:B---3--:R-:W-:-:S04]  /*00b0*/  IMAD R7, R7, 0x100, R0 ;  /* 0x0000010007077824 */ /* 0x008fc800078e0200 */
[C---:B--2---:R-:W-:Y:S01]  /*00c0*/  IMAD.WIDE R2, R7.reuse, 0x4, R2 ;  /* 0x0000000407027825 */ /* 0x044fe200078e0202 */
[----:B------:R-:W-:-:S03]  /*00d0*/  ISETP.GE.AND P2, PT, R7, 0x400, PT ;  /* 0x000004000700780c */ /* 0x000fc60003f46270 */
[----:B----4-:R-:W-:-:S10]  /*00e0*/  IMAD.WIDE R4, R7, 0x4, R4 ;  /* 0x0000000407047825 */ /* 0x010fd400078e0204 */
[----:B------:R-:W2:Y:S04]  /*00f0*/  @!P2 LDG.E.64 R8, desc[UR4][R2.64] ;  /* 0x000000040208a981 */ /* 0x000ea8000c1e1b00 */
[----:B------:R-:W2:Y:S01]  /*0100*/  @!P2 LDG.E.64 R10, desc[UR4][R4.64] ;  /* 0x00000004040aa981 */ /* 0x000ea2000c1e1b00 */
[----:B------:R-:W-:-:S04]  /*0110*/  IADD3 R6, P3, R7, UR6, RZ ;  /* 0x0000000607067c10 */ /* 0x000fc8000ff7e0ff */
[----:B------:R-:W-:Y:S02]  /*0120*/  LEA.HI.X.SX32 R7, R7, UR7, 0x1, P3 ;  /* 0x0000000707077c11 */ /* 0x000fe400098f0eff */
[----:B--2---:R-:W-:Y:S01]  /*0130*/  FSETP.GT.AND P1, PT, R8, -R10, PT ;  /* 0x8000000a0800720b */ /* 0x004fe20003f24000 */
[----:B------:R-:W-:Y:S01]  /*0140*/  FADD R8, R10, R8 ;  /* 0x000000080a087221 */ /* 0x000fe20000000000 */
[----:B------:R-:W-:Y:S01]  /*0150*/  FSETP.GT.AND P0, PT, R9, -R11, PT ;  /* 0x8000000b0900720b */ /* 0x000fe20003f04000 */
[----:B------:R-:W-:Y:S01]  /*0160*/  FADD R9, R11, R9 ;  /* 0x000000090b097221 */ /* 0x000fe20000000000 */
[----:B------:R-:W-:Y:S02]  /*0170*/  SEL R0, RZ, 0x1, !P1 ;  /* 0x00000001ff007807 */ /* 0x000fe40004800000 */
[----:B------:R-:W-:-:S05]  /*0180*/  SEL R13, RZ, 0x100, !P0 ;  /* 0x00000100ff0d7807 */ /* 0x000fca0004000000 */
[----:B------:R-:W-:Y:S02]  /*0190*/  IMAD.IADD R13, R0, 0x1, R13 ;  /* 0x00000001000d7824 */ /* 0x000fe400078e020d */
[----:B------:R-:W-:Y:S02]  /*01a0*/  @!P1 FMUL R8, R8, 0.0099999997764825820923 ;  /* 0x3c23d70a08089820 */ /* 0x000fe40000400000 */
[----:B------:R-:W-:Y:S01]  /*01b0*/  @!P0 FMUL R9, R9, 0.0099999997764825820923 ;  /* 0x3c23d70a09098820 */ /* 0x000fe20000400000 */
[----:B------:R1:W-:Y:S01]  /*01c0*/  @!P2 STG.E.U16 desc[UR4][R6.64], R13 ;  /* 0x0000000d0600a986 */ /* 0x0003e2000c101504 */
[----:B------:R-:W-:Y:S05]  /*01d0*/  @P2 EXIT ;  /* 0x000000000000294d */ /* 0x000fea0003800000 */
[----:B------:R-:W-:Y:S01]  /*01e0*/  STG.E.64 desc[UR4][R4.64], R8 ;  /* 0x0000000804007986 */ /* 0x000fe2000c101b04 */
[----:B------:R-:W-:Y:S05]  /*01f0*/  EXIT ;  /* 0x000000000000794d */ /* 0x000fea0003800000 */
.L_x_0:
[----:B------:R-:W-:-:S00]  /*0200*/  BRA `(.L_x_0) ;  /* 0xfffffffc00fc7947 */ /* 0x000fc0000383ffff */
[----:B------:R-:W-:-:S00]  /*0210*/  NOP ;  /* 0x0000000000007918 */ /* 0x000fc00000000000 */
        /* <DEDUP_REMOVED lines=14> */
.L_x_1:


//--------------------- .nv.constant0.triton_poi_fused_add_leaky_relu_8 --------------------------
	.section	.nv.constant0.triton_poi_fused_add_leaky_relu_8,"a",@progbits
	.sectionflags	@""
	.align	4
.nv.constant0.triton_poi_fused_add_leaky_relu_8:
	.zero		556
